//
// Generated by NVIDIA NVVM Compiler
//
// Compiler Build ID: CL-36424714
// Cuda compilation tools, release 13.0, V13.0.88
// Based on NVVM 20.0.0
//

.version 9.0
.target sm_100
.address_size 64

	// .globl	_Z25unsignedIntIndexingKernelPj

.visible .entry _Z25unsignedIntIndexingKernelPj(
	.param .u64 .ptr .align 1 _Z25unsignedIntIndexingKernelPj_param_0
)
{


	ret;

}
	// .globl	_Z30unsignedLongLongIndexingKernelPy
.visible .entry _Z30unsignedLongLongIndexingKernelPy(
	.param .u64 .ptr .align 1 _Z30unsignedLongLongIndexingKernelPy_param_0
)
{


	ret;

}


// ===== COMPILED SASS (sm_100) =====

	.target	sm_100

	.elftype	@"ET_EXEC"


//--------------------- .note.nv.tkinfo           --------------------------
	.section	.note.nv.tkinfo,"",@"SHT_NOTE"
	.sectionflags	@"SHF_NOTE_NV_TKINFO"
	.tkinfo
        /*0018*/ 	.word	0x00000002
        /*0030*/ 	.string	""
        /*0030*/ 	.string	"ptxas"
        /*0030*/ 	.string	"Cuda compilation tools, release 13.0, V13.0.88"
        /*0030*/ 	.string	"Build cuda_13.0.r13.0/compiler.36424714_0"
        /*0030*/ 	.string	"-arch sm_100 -m 64 "



//--------------------- .note.nv.cuinfo           --------------------------
	.section	.note.nv.cuinfo,"",@"SHT_NOTE"
	.sectionflags	@"SHF_NOTE_NV_CUINFO"
        /*0018*/ 	.short	0x0002
        /*001a*/ 	.short	0x0064
        /*001c*/ 	.short	0x0082
	.zero		2


//--------------------- .nv.info                  --------------------------
	.section	.nv.info,"",@"SHT_CUDA_INFO"
	.align	4


	//----- nvinfo : EIATTR_REGCOUNT
	.align		4
        /*0000*/ 	.byte	0x04, 0x2f
        /*0002*/ 	.short	(.L_1 - .L_0)
	.align		4
.L_0:
        /*0004*/ 	.word	index@(_Z25unsignedIntIndexingKernelPj)
        /*0008*/ 	.word	0x00000004


	//----- nvinfo : EIATTR_FRAME_SIZE
	.align		4
.L_1:
        /*000c*/ 	.byte	0x04, 0x11
        /*000e*/ 	.short	(.L_3 - .L_2)
	.align		4
.L_2:
        /*0010*/ 	.word	index@(_Z25unsignedIntIndexingKernelPj)
        /*0014*/ 	.word	0x00000000


	//----- nvinfo : EIATTR_REGCOUNT
	.align		4
.L_3:
        /*0018*/ 	.byte	0x04, 0x2f
        /*001a*/ 	.short	(.L_5 - .L_4)
	.align		4
.L_4:
        /*001c*/ 	.word	index@(_Z30unsignedLongLongIndexingKernelPy)
        /*0020*/ 	.word	0x00000004


	//----- nvinfo : EIATTR_FRAME_SIZE
	.align		4
.L_5:
        /*0024*/ 	.byte	0x04, 0x11
        /*0026*/ 	.short	(.L_7 - .L_6)
	.align		4
.L_6:
        /*0028*/ 	.word	index@(_Z30unsignedLongLongIndexingKernelPy)
        /*002c*/ 	.word	0x00000000


	//----- nvinfo : EIATTR_MIN_STACK_SIZE
	.align		4
.L_7:
        /*0030*/ 	.byte	0x04, 0x12
        /*0032*/ 	.short	(.L_9 - .L_8)
	.align		4
.L_8:
        /*0034*/ 	.word	index@(_Z30unsignedLongLongIndexingKernelPy)
        /*0038*/ 	.word	0x00000000


	//----- nvinfo : EIATTR_MIN_STACK_SIZE
	.align		4
.L_9:
        /*003c*/ 	.byte	0x04, 0x12
        /*003e*/ 	.short	(.L_11 - .L_10)
	.align		4
.L_10:
        /*0040*/ 	.word	index@(_Z25unsignedIntIndexingKernelPj)
        /*0044*/ 	.word	0x00000000
.L_11:


//--------------------- .nv.compat                --------------------------
	.section	.nv.compat,"",@"SHT_CUDA_COMPAT_INFO"
	.align	4
        /*0000*/ 	.byte	0x02, 0x09, 0x00, 0x00, 0x02, 0x02, 0x01, 0x00, 0x02, 0x05, 0x05, 0x00, 0x03, 0x07, 0x01, 0x01
        /*0010*/ 	.byte	0x02, 0x03, 0x00, 0x00, 0x02, 0x06, 0x01, 0x00, 0x04, 0x0b, 0x08, 0x00, 0x09, 0x00, 0x00, 0x00
        /*0020*/ 	.byte	0x00, 0x00, 0x00, 0x00


//--------------------- .nv.info._Z30unsignedLongLongIndexingKernelPy --------------------------
	.section	.nv.info._Z30unsignedLongLongIndexingKernelPy,"",@"SHT_CUDA_INFO"
	.sectionflags	@""
	.align	4


	//----- nvinfo : EIATTR_CUDA_API_VERSION
	.align		4
        /*0000*/ 	.byte	0x04, 0x37
        /*0002*/ 	.short	(.L_13 - .L_12)
.L_12:
        /*0004*/ 	.word	0x00000082


	//----- nvinfo : EIATTR_KPARAM_INFO
	.align		4
.L_13:
        /*0008*/ 	.byte	0x04, 0x17
        /*000a*/ 	.short	(.L_15 - .L_14)
.L_14:
        /*000c*/ 	.word	0x00000000
        /*0010*/ 	.short	0x0000
        /*0012*/ 	.short	0x0000
        /*0014*/ 	.byte	0x00, 0xf5, 0x21, 0x00


	//----- nvinfo : EIATTR_SPARSE_MMA_MASK
	.align		4
.L_15:
        /*0018*/ 	.byte	0x03, 0x50
        /*001a*/ 	.short	0x0000


	//----- nvinfo : EIATTR_MAXREG_COUNT
	.align		4
        /*001c*/ 	.byte	0x03, 0x1b
        /*001e*/ 	.short	0x00ff


	//----- nvinfo : EIATTR_MERCURY_ISA_VERSION
	.align		4
        /*0020*/ 	.byte	0x03, 0x5f
        /*0022*/ 	.short	0x0101


	//----- nvinfo : EIATTR_VRC_CTA_INIT_COUNT
	.align		4
        /*0024*/ 	.byte	0x02, 0x4a
	.zero		1
	.zero		1


	//----- nvinfo : EIATTR_EXIT_INSTR_OFFSETS
	.align		4
        /*0028*/ 	.byte	0x04, 0x1c
        /*002a*/ 	.short	(.L_17 - .L_16)


	//   ....[0]....
.L_16:
        /*002c*/ 	.word	0x00000010


	//----- nvinfo : EIATTR_CBANK_PARAM_SIZE
	.align		4
.L_17:
        /*0030*/ 	.byte	0x03, 0x19
        /*0032*/ 	.short	0x0008


	//----- nvinfo : EIATTR_PARAM_CBANK
	.align		4
        /*0034*/ 	.byte	0x04, 0x0a
        /*0036*/ 	.short	(.L_19 - .L_18)
	.align		4
.L_18:
        /*0038*/ 	.word	index@(.nv.constant0._Z30unsignedLongLongIndexingKernelPy)
        /*003c*/ 	.short	0x0380
        /*003e*/ 	.short	0x0008


	//----- nvinfo : EIATTR_SW_WAR
	.align		4
.L_19:
        /*0040*/ 	.byte	0x04, 0x36
        /*0042*/ 	.short	(.L_21 - .L_20)
.L_20:
        /*0044*/ 	.word	0x00000008
.L_21:


//--------------------- .nv.info._Z25unsignedIntIndexingKernelPj --------------------------
	.section	.nv.info._Z25unsignedIntIndexingKernelPj,"",@"SHT_CUDA_INFO"
	.sectionflags	@""
	.align	4


	//----- nvinfo : EIATTR_CUDA_API_VERSION
	.align		4
        /*0000*/ 	.byte	0x04, 0x37
        /*0002*/ 	.short	(.L_23 - .L_22)
.L_22:
        /*0004*/ 	.word	0x00000082


	//----- nvinfo : EIATTR_KPARAM_INFO
	.align		4
.L_23:
        /*0008*/ 	.byte	0x04, 0x17
        /*000a*/ 	.short	(.L_25 - .L_24)
.L_24:
        /*000c*/ 	.word	0x00000000
        /*0010*/ 	.short	0x0000
        /*0012*/ 	.short	0x0000
        /*0014*/ 	.byte	0x00, 0xf5, 0x21, 0x00


	//----- nvinfo : EIATTR_SPARSE_MMA_MASK
	.align		4
.L_25:
        /*0018*/ 	.byte	0x03, 0x50
        /*001a*/ 	.short	0x0000


	//----- nvinfo : EIATTR_MAXREG_COUNT
	.align		4
        /*001c*/ 	.byte	0x03, 0x1b
        /*001e*/ 	.short	0x00ff


	//----- nvinfo : EIATTR_MERCURY_ISA_VERSION
	.align		4
        /*0020*/ 	.byte	0x03, 0x5f
        /*0022*/ 	.short	0x0101


	//----- nvinfo : EIATTR_VRC_CTA_INIT_COUNT
	.align		4
        /*0024*/ 	.byte	0x02, 0x4a
	.zero		1
	.zero		1


	//----- nvinfo : EIATTR_EXIT_INSTR_OFFSETS
	.align		4
        /*0028*/ 	.byte	0x04, 0x1c
        /*002a*/ 	.short	(.L_27 - .L_26)


	//   ....[0]....
.L_26:
        /*002c*/ 	.word	0x00000010


	//----- nvinfo : EIATTR_CBANK_PARAM_SIZE
	.align		4
.L_27:
        /*0030*/ 	.byte	0x03, 0x19
        /*0032*/ 	.short	0x0008


	//----- nvinfo : EIATTR_PARAM_CBANK
	.align		4
        /*0034*/ 	.byte	0x04, 0x0a
        /*0036*/ 	.short	(.L_29 - .L_28)
	.align		4
.L_28:
        /*0038*/ 	.word	index@(.nv.constant0._Z25unsignedIntIndexingKernelPj)
        /*003c*/ 	.short	0x0380
        /*003e*/ 	.short	0x0008


	//----- nvinfo : EIATTR_SW_WAR
	.align		4
.L_29:
        /*0040*/ 	.byte	0x04, 0x36
        /*0042*/ 	.short	(.L_31 - .L_30)
.L_30:
        /*0044*/ 	.word	0x00000008
.L_31:


//--------------------- .nv.callgraph             --------------------------
	.section	.nv.callgraph,"",@"SHT_CUDA_CALLGRAPH"
	.align	4
	.sectionentsize	8
	.align		4
        /*0000*/ 	.word	0x00000000
	.align		4
        /*0004*/ 	.word	0xffffffff
	.align		4
        /*0008*/ 	.word	0x00000000
	.align		4
        /*000c*/ 	.word	0xfffffffe
	.align		4
        /*0010*/ 	.word	0x00000000
	.align		4
        /*0014*/ 	.word	0xfffffffd
	.align		4
        /*0018*/ 	.word	0x00000000
	.align		4
        /*001c*/ 	.word	0xfffffffc


//--------------------- .text._Z30unsignedLongLongIndexingKernelPy --------------------------
	.section	.text._Z30unsignedLongLongIndexingKernelPy,"ax",@progbits
	.align	128
        .global         _Z30unsignedLongLongIndexingKernelPy
        .type           _Z30unsignedLongLongIndexingKernelPy,@function
        .size           _Z30unsignedLongLongIndexingKernelPy,(.L_x_2 - _Z30unsignedLongLongIndexingKernelPy)
        .other          _Z30unsignedLongLongIndexingKernelPy,@"STO_CUDA_ENTRY STV_DEFAULT"
_Z30unsignedLongLongIndexingKernelPy:
.text._Z30unsignedLongLongIndexingKernelPy:
[----:B------:R-:W-:Y:S01]  /*0000*/  LDC R1, c[0x0][0x37c] ;  /* 0x0000df00ff017b82 */ /* 0x000fe20000000800 */
[----:B------:R-:W-:Y:S05]  /*0010*/  EXIT ;  /* 0x000000000000794d */ /* 0x000fea0003800000 */
.L_x_0:
[----:B------:R-:W-:-:S00]  /*0020*/  BRA `(.L_x_0) ;  /* 0xfffffffc00fc7947 */ /* 0x000fc0000383ffff */
[----:B------:R-:W-:-:S00]  /*0030*/  NOP ;  /* 0x0000000000007918 */ /* 0x000fc00000000000 */
        /* <DEDUP_REMOVED lines=12> */
.L_x_2:


//--------------------- .text._Z25unsignedIntIndexingKernelPj --------------------------
	.section	.text._Z25unsignedIntIndexingKernelPj,"ax",@progbits
	.align	128
        .global         _Z25unsignedIntIndexingKernelPj
        .type           _Z25unsignedIntIndexingKernelPj,@function
        .size           _Z25unsignedIntIndexingKernelPj,(.L_x_3 - _Z25unsignedIntIndexingKernelPj)
        .other          _Z25unsignedIntIndexingKernelPj,@"STO_CUDA_ENTRY STV_DEFAULT"
_Z25unsignedIntIndexingKernelPj:
.text._Z25unsignedIntIndexingKernelPj:
[----:B------:R-:W-:Y:S01]  /*0000*/  LDC R1, c[0x0][0x37c] ;  /* 0x0000df00ff017b82 */ /* 0x000fe20000000800 */
[----:B------:R-:W-:Y:S05]  /*0010*/  EXIT ;  /* 0x000000000000794d */ /* 0x000fea0003800000 */
.L_x_1:
        /* <DEDUP_REMOVED lines=14> */
.L_x_3:


//--------------------- .nv.shared.reserved.0     --------------------------
	.section	.nv.shared.reserved.0,"aw",@nobits
	.weak		__nv_reservedSMEM_offset_0_alias
	.size		__nv_reservedSMEM_offset_0_alias, 0, 64
	.other		__nv_reservedSMEM_offset_0_alias,@"STO_CUDA_RESERVED_SHARED STV_DEFAULT"
__nv_reservedSMEM_offset_0_alias:
	.zero		0
	.zero		64


//--------------------- .nv.constant0._Z30unsignedLongLongIndexingKernelPy --------------------------
	.section	.nv.constant0._Z30unsignedLongLongIndexingKernelPy,"a",@progbits
	.sectionflags	@""
	.align	4
.nv.constant0._Z30unsignedLongLongIndexingKernelPy:
	.zero		904


//--------------------- .nv.constant0._Z25unsignedIntIndexingKernelPj --------------------------
	.section	.nv.constant0._Z25unsignedIntIndexingKernelPj,"a",@progbits
	.sectionflags	@""
	.align	4
.nv.constant0._Z25unsignedIntIndexingKernelPj:
	.zero		904


//--------------------- SYMBOLS --------------------------

	.type		.nv.reservedSmem.offset0,@object
	.size		.nv.reservedSmem.offset0,0x4
